//
// Generated by NVIDIA NVVM Compiler
//
// Compiler Build ID: CL-36424714
// Cuda compilation tools, release 13.0, V13.0.88
// Based on NVVM 20.0.0
//

.version 9.0
.target sm_100
.address_size 64

	// .globl	_Z20matMulDoubleBufferedPKfS0_Pfi
// _ZZ20matMulDoubleBufferedPKfS0_PfiE4sh_a has been demoted
// _ZZ20matMulDoubleBufferedPKfS0_PfiE4sh_b has been demoted

.visible .entry _Z20matMulDoubleBufferedPKfS0_Pfi(
	.param .u64 .ptr .align 1 _Z20matMulDoubleBufferedPKfS0_Pfi_param_0,
	.param .u64 .ptr .align 1 _Z20matMulDoubleBufferedPKfS0_Pfi_param_1,
	.param .u64 .ptr .align 1 _Z20matMulDoubleBufferedPKfS0_Pfi_param_2,
	.param .u32 _Z20matMulDoubleBufferedPKfS0_Pfi_param_3
)
{
	.reg .pred 	%p<4>;
	.reg .b32 	%r<70>;
	.reg .b32 	%f<203>;
	.reg .b64 	%rd<17>;
	// demoted variable
	.shared .align 4 .b8 _ZZ20matMulDoubleBufferedPKfS0_PfiE4sh_a[8192];
	// demoted variable
	.shared .align 4 .b8 _ZZ20matMulDoubleBufferedPKfS0_PfiE4sh_b[8192];
	ld.param.u64 	%rd4, [_Z20matMulDoubleBufferedPKfS0_Pfi_param_0];
	ld.param.u64 	%rd5, [_Z20matMulDoubleBufferedPKfS0_Pfi_param_1];
	ld.param.u64 	%rd3, [_Z20matMulDoubleBufferedPKfS0_Pfi_param_2];
	ld.param.u32 	%r26, [_Z20matMulDoubleBufferedPKfS0_Pfi_param_3];
	cvta.to.global.u64 	%rd1, %rd5;
	cvta.to.global.u64 	%rd2, %rd4;
	mov.u32 	%r1, %tid.x;
	mov.u32 	%r2, %tid.y;
	mov.u32 	%r27, %ctaid.x;
	mov.u32 	%r28, %ctaid.y;
	shl.b32 	%r29, %r28, 5;
	add.s32 	%r3, %r29, %r2;
	shl.b32 	%r4, %r27, 5;
	add.s32 	%r30, %r4, %r1;
	max.s32 	%r31, %r3, %r30;
	setp.ge.s32 	%p1, %r31, %r26;
	@%p1 bra 	$L__BB0_5;
	shr.u32 	%r32, %r26, 5;
	mul.lo.s32 	%r6, %r26, %r3;
	add.s32 	%r7, %r6, %r1;
	mul.wide.u32 	%rd6, %r7, 4;
	add.s64 	%rd7, %rd2, %rd6;
	ld.global.f32 	%f5, [%rd7];
	shl.b32 	%r33, %r2, 7;
	mov.u32 	%r34, _ZZ20matMulDoubleBufferedPKfS0_PfiE4sh_a;
	add.s32 	%r8, %r34, %r33;
	shl.b32 	%r35, %r1, 2;
	add.s32 	%r9, %r8, %r35;
	st.shared.f32 	[%r9], %f5;
	mad.lo.s32 	%r36, %r26, %r2, %r30;
	mul.wide.u32 	%rd8, %r36, 4;
	add.s64 	%rd9, %rd1, %rd8;
	ld.global.f32 	%f6, [%rd9];
	mov.u32 	%r37, _ZZ20matMulDoubleBufferedPKfS0_PfiE4sh_b;
	add.s32 	%r38, %r37, %r33;
	add.s32 	%r10, %r38, %r35;
	st.shared.f32 	[%r10], %f6;
	bar.sync 	0;
	add.s32 	%r11, %r32, -1;
	setp.lt.u32 	%p2, %r26, 64;
	mov.f32 	%f202, 0f00000000;
	@%p2 bra 	$L__BB0_4;
	add.s32 	%r12, %r37, %r35;
	max.s32 	%r42, %r11, 1;
	neg.s32 	%r68, %r42;
	add.s32 	%r67, %r7, 32;
	add.s32 	%r43, %r2, 32;
	mad.lo.s32 	%r44, %r26, %r43, %r1;
	add.s32 	%r66, %r44, %r4;
	shl.b32 	%r16, %r26, 5;
	mov.f32 	%f202, 0f00000000;
	mov.b32 	%r69, 0;
$L__BB0_3:
	mul.wide.s32 	%rd10, %r67, 4;
	add.s64 	%rd11, %rd2, %rd10;
	add.s32 	%r21, %r69, 1;
	ld.global.f32 	%f8, [%rd11];
	shl.b32 	%r45, %r69, 12;
	and.b32  	%r46, %r45, 4096;
	xor.b32  	%r47, %r46, 4096;
	add.s32 	%r48, %r9, %r47;
	st.shared.f32 	[%r48], %f8;
	mul.wide.u32 	%rd12, %r66, 4;
	add.s64 	%rd13, %rd1, %rd12;
	ld.global.f32 	%f9, [%rd13];
	add.s32 	%r49, %r10, %r47;
	st.shared.f32 	[%r49], %f9;
	add.s32 	%r50, %r8, %r46;
	add.s32 	%r51, %r12, %r46;
	ld.shared.f32 	%f10, [%r50];
	ld.shared.f32 	%f11, [%r51];
	fma.rn.f32 	%f12, %f10, %f11, %f202;
	ld.shared.f32 	%f13, [%r50+4];
	ld.shared.f32 	%f14, [%r51+128];
	fma.rn.f32 	%f15, %f13, %f14, %f12;
	ld.shared.f32 	%f16, [%r50+8];
	ld.shared.f32 	%f17, [%r51+256];
	fma.rn.f32 	%f18, %f16, %f17, %f15;
	ld.shared.f32 	%f19, [%r50+12];
	ld.shared.f32 	%f20, [%r51+384];
	fma.rn.f32 	%f21, %f19, %f20, %f18;
	ld.shared.f32 	%f22, [%r50+16];
	ld.shared.f32 	%f23, [%r51+512];
	fma.rn.f32 	%f24, %f22, %f23, %f21;
	ld.shared.f32 	%f25, [%r50+20];
	ld.shared.f32 	%f26, [%r51+640];
	fma.rn.f32 	%f27, %f25, %f26, %f24;
	ld.shared.f32 	%f28, [%r50+24];
	ld.shared.f32 	%f29, [%r51+768];
	fma.rn.f32 	%f30, %f28, %f29, %f27;
	ld.shared.f32 	%f31, [%r50+28];
	ld.shared.f32 	%f32, [%r51+896];
	fma.rn.f32 	%f33, %f31, %f32, %f30;
	ld.shared.f32 	%f34, [%r50+32];
	ld.shared.f32 	%f35, [%r51+1024];
	fma.rn.f32 	%f36, %f34, %f35, %f33;
	ld.shared.f32 	%f37, [%r50+36];
	ld.shared.f32 	%f38, [%r51+1152];
	fma.rn.f32 	%f39, %f37, %f38, %f36;
	ld.shared.f32 	%f40, [%r50+40];
	ld.shared.f32 	%f41, [%r51+1280];
	fma.rn.f32 	%f42, %f40, %f41, %f39;
	ld.shared.f32 	%f43, [%r50+44];
	ld.shared.f32 	%f44, [%r51+1408];
	fma.rn.f32 	%f45, %f43, %f44, %f42;
	ld.shared.f32 	%f46, [%r50+48];
	ld.shared.f32 	%f47, [%r51+1536];
	fma.rn.f32 	%f48, %f46, %f47, %f45;
	ld.shared.f32 	%f49, [%r50+52];
	ld.shared.f32 	%f50, [%r51+1664];
	fma.rn.f32 	%f51, %f49, %f50, %f48;
	ld.shared.f32 	%f52, [%r50+56];
	ld.shared.f32 	%f53, [%r51+1792];
	fma.rn.f32 	%f54, %f52, %f53, %f51;
	ld.shared.f32 	%f55, [%r50+60];
	ld.shared.f32 	%f56, [%r51+1920];
	fma.rn.f32 	%f57, %f55, %f56, %f54;
	ld.shared.f32 	%f58, [%r50+64];
	ld.shared.f32 	%f59, [%r51+2048];
	fma.rn.f32 	%f60, %f58, %f59, %f57;
	ld.shared.f32 	%f61, [%r50+68];
	ld.shared.f32 	%f62, [%r51+2176];
	fma.rn.f32 	%f63, %f61, %f62, %f60;
	ld.shared.f32 	%f64, [%r50+72];
	ld.shared.f32 	%f65, [%r51+2304];
	fma.rn.f32 	%f66, %f64, %f65, %f63;
	ld.shared.f32 	%f67, [%r50+76];
	ld.shared.f32 	%f68, [%r51+2432];
	fma.rn.f32 	%f69, %f67, %f68, %f66;
	ld.shared.f32 	%f70, [%r50+80];
	ld.shared.f32 	%f71, [%r51+2560];
	fma.rn.f32 	%f72, %f70, %f71, %f69;
	ld.shared.f32 	%f73, [%r50+84];
	ld.shared.f32 	%f74, [%r51+2688];
	fma.rn.f32 	%f75, %f73, %f74, %f72;
	ld.shared.f32 	%f76, [%r50+88];
	ld.shared.f32 	%f77, [%r51+2816];
	fma.rn.f32 	%f78, %f76, %f77, %f75;
	ld.shared.f32 	%f79, [%r50+92];
	ld.shared.f32 	%f80, [%r51+2944];
	fma.rn.f32 	%f81, %f79, %f80, %f78;
	ld.shared.f32 	%f82, [%r50+96];
	ld.shared.f32 	%f83, [%r51+3072];
	fma.rn.f32 	%f84, %f82, %f83, %f81;
	ld.shared.f32 	%f85, [%r50+100];
	ld.shared.f32 	%f86, [%r51+3200];
	fma.rn.f32 	%f87, %f85, %f86, %f84;
	ld.shared.f32 	%f88, [%r50+104];
	ld.shared.f32 	%f89, [%r51+3328];
	fma.rn.f32 	%f90, %f88, %f89, %f87;
	ld.shared.f32 	%f91, [%r50+108];
	ld.shared.f32 	%f92, [%r51+3456];
	fma.rn.f32 	%f93, %f91, %f92, %f90;
	ld.shared.f32 	%f94, [%r50+112];
	ld.shared.f32 	%f95, [%r51+3584];
	fma.rn.f32 	%f96, %f94, %f95, %f93;
	ld.shared.f32 	%f97, [%r50+116];
	ld.shared.f32 	%f98, [%r51+3712];
	fma.rn.f32 	%f99, %f97, %f98, %f96;
	ld.shared.f32 	%f100, [%r50+120];
	ld.shared.f32 	%f101, [%r51+3840];
	fma.rn.f32 	%f102, %f100, %f101, %f99;
	ld.shared.f32 	%f103, [%r50+124];
	ld.shared.f32 	%f104, [%r51+3968];
	fma.rn.f32 	%f202, %f103, %f104, %f102;
	bar.sync 	0;
	add.s32 	%r68, %r68, 1;
	setp.ne.s32 	%p3, %r68, 0;
	add.s32 	%r67, %r67, 32;
	add.s32 	%r66, %r66, %r16;
	mov.u32 	%r69, %r21;
	@%p3 bra 	$L__BB0_3;
$L__BB0_4:
	shr.u32 	%r52, %r11, 31;
	add.s32 	%r53, %r11, %r52;
	and.b32  	%r54, %r53, -2;
	sub.s32 	%r55, %r11, %r54;
	shl.b32 	%r56, %r55, 12;
	add.s32 	%r58, %r34, %r56;
	add.s32 	%r60, %r58, %r33;
	add.s32 	%r62, %r37, %r56;
	add.s32 	%r64, %r62, %r35;
	ld.shared.f32 	%f105, [%r60];
	ld.shared.f32 	%f106, [%r64];
	fma.rn.f32 	%f107, %f105, %f106, %f202;
	ld.shared.f32 	%f108, [%r60+4];
	ld.shared.f32 	%f109, [%r64+128];
	fma.rn.f32 	%f110, %f108, %f109, %f107;
	ld.shared.f32 	%f111, [%r60+8];
	ld.shared.f32 	%f112, [%r64+256];
	fma.rn.f32 	%f113, %f111, %f112, %f110;
	ld.shared.f32 	%f114, [%r60+12];
	ld.shared.f32 	%f115, [%r64+384];
	fma.rn.f32 	%f116, %f114, %f115, %f113;
	ld.shared.f32 	%f117, [%r60+16];
	ld.shared.f32 	%f118, [%r64+512];
	fma.rn.f32 	%f119, %f117, %f118, %f116;
	ld.shared.f32 	%f120, [%r60+20];
	ld.shared.f32 	%f121, [%r64+640];
	fma.rn.f32 	%f122, %f120, %f121, %f119;
	ld.shared.f32 	%f123, [%r60+24];
	ld.shared.f32 	%f124, [%r64+768];
	fma.rn.f32 	%f125, %f123, %f124, %f122;
	ld.shared.f32 	%f126, [%r60+28];
	ld.shared.f32 	%f127, [%r64+896];
	fma.rn.f32 	%f128, %f126, %f127, %f125;
	ld.shared.f32 	%f129, [%r60+32];
	ld.shared.f32 	%f130, [%r64+1024];
	fma.rn.f32 	%f131, %f129, %f130, %f128;
	ld.shared.f32 	%f132, [%r60+36];
	ld.shared.f32 	%f133, [%r64+1152];
	fma.rn.f32 	%f134, %f132, %f133, %f131;
	ld.shared.f32 	%f135, [%r60+40];
	ld.shared.f32 	%f136, [%r64+1280];
	fma.rn.f32 	%f137, %f135, %f136, %f134;
	ld.shared.f32 	%f138, [%r60+44];
	ld.shared.f32 	%f139, [%r64+1408];
	fma.rn.f32 	%f140, %f138, %f139, %f137;
	ld.shared.f32 	%f141, [%r60+48];
	ld.shared.f32 	%f142, [%r64+1536];
	fma.rn.f32 	%f143, %f141, %f142, %f140;
	ld.shared.f32 	%f144, [%r60+52];
	ld.shared.f32 	%f145, [%r64+1664];
	fma.rn.f32 	%f146, %f144, %f145, %f143;
	ld.shared.f32 	%f147, [%r60+56];
	ld.shared.f32 	%f148, [%r64+1792];
	fma.rn.f32 	%f149, %f147, %f148, %f146;
	ld.shared.f32 	%f150, [%r60+60];
	ld.shared.f32 	%f151, [%r64+1920];
	fma.rn.f32 	%f152, %f150, %f151, %f149;
	ld.shared.f32 	%f153, [%r60+64];
	ld.shared.f32 	%f154, [%r64+2048];
	fma.rn.f32 	%f155, %f153, %f154, %f152;
	ld.shared.f32 	%f156, [%r60+68];
	ld.shared.f32 	%f157, [%r64+2176];
	fma.rn.f32 	%f158, %f156, %f157, %f155;
	ld.shared.f32 	%f159, [%r60+72];
	ld.shared.f32 	%f160, [%r64+2304];
	fma.rn.f32 	%f161, %f159, %f160, %f158;
	ld.shared.f32 	%f162, [%r60+76];
	ld.shared.f32 	%f163, [%r64+2432];
	fma.rn.f32 	%f164, %f162, %f163, %f161;
	ld.shared.f32 	%f165, [%r60+80];
	ld.shared.f32 	%f166, [%r64+2560];
	fma.rn.f32 	%f167, %f165, %f166, %f164;
	ld.shared.f32 	%f168, [%r60+84];
	ld.shared.f32 	%f169, [%r64+2688];
	fma.rn.f32 	%f170, %f168, %f169, %f167;
	ld.shared.f32 	%f171, [%r60+88];
	ld.shared.f32 	%f172, [%r64+2816];
	fma.rn.f32 	%f173, %f171, %f172, %f170;
	ld.shared.f32 	%f174, [%r60+92];
	ld.shared.f32 	%f175, [%r64+2944];
	fma.rn.f32 	%f176, %f174, %f175, %f173;
	ld.shared.f32 	%f177, [%r60+96];
	ld.shared.f32 	%f178, [%r64+3072];
	fma.rn.f32 	%f179, %f177, %f178, %f176;
	ld.shared.f32 	%f180, [%r60+100];
	ld.shared.f32 	%f181, [%r64+3200];
	fma.rn.f32 	%f182, %f180, %f181, %f179;
	ld.shared.f32 	%f183, [%r60+104];
	ld.shared.f32 	%f184, [%r64+3328];
	fma.rn.f32 	%f185, %f183, %f184, %f182;
	ld.shared.f32 	%f186, [%r60+108];
	ld.shared.f32 	%f187, [%r64+3456];
	fma.rn.f32 	%f188, %f186, %f187, %f185;
	ld.shared.f32 	%f189, [%r60+112];
	ld.shared.f32 	%f190, [%r64+3584];
	fma.rn.f32 	%f191, %f189, %f190, %f188;
	ld.shared.f32 	%f192, [%r60+116];
	ld.shared.f32 	%f193, [%r64+3712];
	fma.rn.f32 	%f194, %f192, %f193, %f191;
	ld.shared.f32 	%f195, [%r60+120];
	ld.shared.f32 	%f196, [%r64+3840];
	fma.rn.f32 	%f197, %f195, %f196, %f194;
	ld.shared.f32 	%f198, [%r60+124];
	ld.shared.f32 	%f199, [%r64+3968];
	fma.rn.f32 	%f200, %f198, %f199, %f197;
	add.s32 	%r65, %r6, %r30;
	cvta.to.global.u64 	%rd14, %rd3;
	mul.wide.u32 	%rd15, %r65, 4;
	add.s64 	%rd16, %rd14, %rd15;
	st.global.f32 	[%rd16], %f200;
$L__BB0_5:
	ret;

}


// ===== COMPILED SASS (sm_100) =====

	.target	sm_100

	.elftype	@"ET_EXEC"


//--------------------- .note.nv.tkinfo           --------------------------
	.section	.note.nv.tkinfo,"",@"SHT_NOTE"
	.sectionflags	@"SHF_NOTE_NV_TKINFO"
	.tkinfo
        /*0018*/ 	.word	0x00000002
        /*0030*/ 	.string	""
        /*0030*/ 	.string	"ptxas"
        /*0030*/ 	.string	"Cuda compilation tools, release 13.0, V13.0.88"
        /*0030*/ 	.string	"Build cuda_13.0.r13.0/compiler.36424714_0"
        /*0030*/ 	.string	"-arch sm_100 -m 64 "



//--------------------- .note.nv.cuinfo           --------------------------
	.section	.note.nv.cuinfo,"",@"SHT_NOTE"
	.sectionflags	@"SHF_NOTE_NV_CUINFO"
        /*0018*/ 	.short	0x0002
        /*001a*/ 	.short	0x0064
        /*001c*/ 	.short	0x0082
	.zero		2


//--------------------- .nv.info                  --------------------------
	.section	.nv.info,"",@"SHT_CUDA_INFO"
	.align	4


	//----- nvinfo : EIATTR_REGCOUNT
	.align		4
        /*0000*/ 	.byte	0x04, 0x2f
        /*0002*/ 	.short	(.L_1 - .L_0)
	.align		4
.L_0:
        /*0004*/ 	.word	index@(_Z20matMulDoubleBufferedPKfS0_Pfi)
        /*0008*/ 	.word	0x00000020


	//----- nvinfo : EIATTR_FRAME_SIZE
	.align		4
.L_1:
        /*000c*/ 	.byte	0x04, 0x11
        /*000e*/ 	.short	(.L_3 - .L_2)
	.align		4
.L_2:
        /*0010*/ 	.word	index@(_Z20matMulDoubleBufferedPKfS0_Pfi)
        /*0014*/ 	.word	0x00000000


	//----- nvinfo : EIATTR_MIN_STACK_SIZE
	.align		4
.L_3:
        /*0018*/ 	.byte	0x04, 0x12
        /*001a*/ 	.short	(.L_5 - .L_4)
	.align		4
.L_4:
        /*001c*/ 	.word	index@(_Z20matMulDoubleBufferedPKfS0_Pfi)
        /*0020*/ 	.word	0x00000000
.L_5:


//--------------------- .nv.compat                --------------------------
	.section	.nv.compat,"",@"SHT_CUDA_COMPAT_INFO"
	.align	4
        /*0000*/ 	.byte	0x02, 0x09, 0x00, 0x00, 0x02, 0x02, 0x01, 0x00, 0x02, 0x05, 0x05, 0x00, 0x03, 0x07, 0x01, 0x01
        /*0010*/ 	.byte	0x02, 0x03, 0x00, 0x00, 0x02, 0x06, 0x01, 0x00, 0x04, 0x0b, 0x08, 0x00, 0x09, 0x00, 0x00, 0x00
        /*0020*/ 	.byte	0x00, 0x00, 0x00, 0x00


//--------------------- .nv.info._Z20matMulDoubleBufferedPKfS0_Pfi --------------------------
	.section	.nv.info._Z20matMulDoubleBufferedPKfS0_Pfi,"",@"SHT_CUDA_INFO"
	.sectionflags	@""
	.align	4


	//----- nvinfo : EIATTR_CUDA_API_VERSION
	.align		4
        /*0000*/ 	.byte	0x04, 0x37
        /*0002*/ 	.short	(.L_7 - .L_6)
.L_6:
        /*0004*/ 	.word	0x00000082


	//----- nvinfo : EIATTR_KPARAM_INFO
	.align		4
.L_7:
        /*0008*/ 	.byte	0x04, 0x17
        /*000a*/ 	.short	(.L_9 - .L_8)
.L_8:
        /*000c*/ 	.word	0x00000000
        /*0010*/ 	.short	0x0003
        /*0012*/ 	.short	0x0018
        /*0014*/ 	.byte	0x00, 0xf0, 0x11, 0x00


	//----- nvinfo : EIATTR_KPARAM_INFO
	.align		4
.L_9:
        /*0018*/ 	.byte	0x04, 0x17
        /*001a*/ 	.short	(.L_11 - .L_10)
.L_10:
        /*001c*/ 	.word	0x00000000
        /*0020*/ 	.short	0x0002
        /*0022*/ 	.short	0x0010
        /*0024*/ 	.byte	0x00, 0xf5, 0x21, 0x00


	//----- nvinfo : EIATTR_KPARAM_INFO
	.align		4
.L_11:
        /*0028*/ 	.byte	0x04, 0x17
        /*002a*/ 	.short	(.L_13 - .L_12)
.L_12:
        /*002c*/ 	.word	0x00000000
        /*0030*/ 	.short	0x0001
        /*0032*/ 	.short	0x0008
        /*0034*/ 	.byte	0x00, 0xf5, 0x21, 0x00


	//----- nvinfo : EIATTR_KPARAM_INFO
	.align		4
.L_13:
        /*0038*/ 	.byte	0x04, 0x17
        /*003a*/ 	.short	(.L_15 - .L_14)
.L_14:
        /*003c*/ 	.word	0x00000000
        /*0040*/ 	.short	0x0000
        /*0042*/ 	.short	0x0000
        /*0044*/ 	.byte	0x00, 0xf5, 0x21, 0x00


	//----- nvinfo : EIATTR_SPARSE_MMA_MASK
	.align		4
.L_15:
        /*0048*/ 	.byte	0x03, 0x50
        /*004a*/ 	.short	0x0000


	//----- nvinfo : EIATTR_MAXREG_COUNT
	.align		4
        /*004c*/ 	.byte	0x03, 0x1b
        /*004e*/ 	.short	0x00ff


	//----- nvinfo : EIATTR_NUM_BARRIERS
	.align		4
        /*0050*/ 	.byte	0x02, 0x4c
        /*0052*/ 	.byte	0x01
	.zero		1


	//----- nvinfo : EIATTR_MERCURY_ISA_VERSION
	.align		4
        /*0054*/ 	.byte	0x03, 0x5f
        /*0056*/ 	.short	0x0101


	//----- nvinfo : EIATTR_VRC_CTA_INIT_COUNT
	.align		4
        /*0058*/ 	.byte	0x02, 0x4a
	.zero		1
	.zero		1


	//----- nvinfo : EIATTR_EXIT_INSTR_OFFSETS
	.align		4
        /*005c*/ 	.byte	0x04, 0x1c
        /*005e*/ 	.short	(.L_17 - .L_16)


	//   ....[0]....
.L_16:
        /*0060*/ 	.word	0x000000a0


	//   ....[1]....
        /*0064*/ 	.word	0x00000d80


	//----- nvinfo : EIATTR_CBANK_PARAM_SIZE
	.align		4
.L_17:
        /*0068*/ 	.byte	0x03, 0x19
        /*006a*/ 	.short	0x001c


	//----- nvinfo : EIATTR_PARAM_CBANK
	.align		4
        /*006c*/ 	.byte	0x04, 0x0a
        /*006e*/ 	.short	(.L_19 - .L_18)
	.align		4
.L_18:
        /*0070*/ 	.word	index@(.nv.constant0._Z20matMulDoubleBufferedPKfS0_Pfi)
        /*0074*/ 	.short	0x0380
        /*0076*/ 	.short	0x001c


	//----- nvinfo : EIATTR_SW_WAR
	.align		4
.L_19:
        /*0078*/ 	.byte	0x04, 0x36
        /*007a*/ 	.short	(.L_21 - .L_20)
.L_20:
        /*007c*/ 	.word	0x00000008
.L_21:


//--------------------- .nv.callgraph             --------------------------
	.section	.nv.callgraph,"",@"SHT_CUDA_CALLGRAPH"
	.align	4
	.sectionentsize	8
	.align		4
        /*0000*/ 	.word	0x00000000
	.align		4
        /*0004*/ 	.word	0xffffffff
	.align		4
        /*0008*/ 	.word	0x00000000
	.align		4
        /*000c*/ 	.word	0xfffffffe
	.align		4
        /*0010*/ 	.word	0x00000000
	.align		4
        /*0014*/ 	.word	0xfffffffd
	.align		4
        /*0018*/ 	.word	0x00000000
	.align		4
        /*001c*/ 	.word	0xfffffffc


//--------------------- .text._Z20matMulDoubleBufferedPKfS0_Pfi --------------------------
	.section	.text._Z20matMulDoubleBufferedPKfS0_Pfi,"ax",@progbits
	.align	128
        .global         _Z20matMulDoubleBufferedPKfS0_Pfi
        .type           _Z20matMulDoubleBufferedPKfS0_Pfi,@function
        .size           _Z20matMulDoubleBufferedPKfS0_Pfi,(.L_x_3 - _Z20matMulDoubleBufferedPKfS0_Pfi)
        .other          _Z20matMulDoubleBufferedPKfS0_Pfi,@"STO_CUDA_ENTRY STV_DEFAULT"
_Z20matMulDoubleBufferedPKfS0_Pfi:
.text._Z20matMulDoubleBufferedPKfS0_Pfi:
[----:B------:R-:W-:Y:S01]  /*0000*/  LDC R1, c[0x0][0x37c] ;  /* 0x0000df00ff017b82 */ /* 0x000fe20000000800 */
[----:B------:R-:W0:Y:S07]  /*0010*/  S2R R4, SR_TID.Y ;  /* 0x0000000000047919 */ /* 0x000e2e0000002200 */
[----:B------:R-:W1:Y:S01]  /*0020*/  LDC R3, c[0x0][0x398] ;  /* 0x0000e600ff037b82 */ /* 0x000e620000000800 */
[----:B------:R-:W0:Y:S01]  /*0030*/  S2R R5, SR_CTAID.Y ;  /* 0x0000000000057919 */ /* 0x000e220000002600 */
[----:B------:R-:W2:Y:S01]  /*0040*/  S2R R15, SR_TID.X ;  /* 0x00000000000f7919 */ /* 0x000ea20000002100 */
[----:B------:R-:W2:Y:S01]  /*0050*/  S2R R12, SR_CTAID.X ;  /* 0x00000000000c7919 */ /* 0x000ea20000002500 */
[----:B0-----:R-:W-:-:S02]  /*0060*/  LEA R16, R5, R4, 0x5 ;  /* 0x0000000405107211 */ /* 0x001fc400078e28ff */
[----:B--2---:R-:W-:-:S04]  /*0070*/  LEA R0, R12, R15, 0x5 ;  /* 0x0000000f0c007211 */ /* 0x004fc800078e28ff */
[----:B------:R-:W-:-:S04]  /*0080*/  VIMNMX R2, PT, PT, R16, R0, !PT ;  /* 0x0000000010027248 */ /* 0x000fc80007fe0100 */
[----:B-1----:R-:W-:-:S13]  /*0090*/  ISETP.GE.AND P0, PT, R2, R3, PT ;  /* 0x000000030200720c */ /* 0x002fda0003f06270 */
[----:B------:R-:W-:Y:S05]  /*00a0*/  @P0 EXIT ;  /* 0x000000000000094d */ /* 0x000fea0003800000 */
[----:B------:R-:W0:Y:S01]  /*00b0*/  LDC.64 R24, c[0x0][0x380] ;  /* 0x0000e000ff187b82 */ /* 0x000e220000000a00 */
[----:B------:R-:W1:Y:S01]  /*00c0*/  LDCU.64 UR8, c[0x0][0x358] ;  /* 0x00006b00ff0877ac */ /* 0x000e620008000a00 */
[-C--:B------:R-:W-:Y:S02]  /*00d0*/  IMAD R13, R16, R3.reuse, R15 ;  /* 0x00000003100d7224 */ /* 0x080fe400078e020f */
[----:B------:R-:W-:-:S04]  /*00e0*/  IMAD R11, R4, R3, R0 ;  /* 0x00000003040b7224 */ /* 0x000fc800078e0200 */
[----:B------:R-:W2:Y:S01]  /*00f0*/  LDC.64 R22, c[0x0][0x388] ;  /* 0x0000e200ff167b82 */ /* 0x000ea20000000a00 */
[----:B0-----:R-:W-:-:S06]  /*0100*/  IMAD.WIDE.U32 R8, R13, 0x4, R24 ;  /* 0x000000040d087825 */ /* 0x001fcc00078e0018 */
[----:B-1----:R-:W3:Y:S01]  /*0110*/  LDG.E R8, desc[UR8][R8.64] ;  /* 0x0000000808087981 */ /* 0x002ee2000c1e1900 */
[----:B--2---:R-:W-:-:S06]  /*0120*/  IMAD.WIDE.U32 R10, R11, 0x4, R22 ;  /* 0x000000040b0a7825 */ /* 0x004fcc00078e0016 */
[----:B------:R-:W2:Y:S01]  /*0130*/  LDG.E R11, desc[UR8][R10.64] ;  /* 0x000000080a0b7981 */ /* 0x000ea2000c1e1900 */
[----:B------:R-:W0:Y:S01]  /*0140*/  S2R R17, SR_CgaCtaId ;  /* 0x0000000000117919 */ /* 0x000e220000008800 */
[----:B------:R-:W-:Y:S02]  /*0150*/  MOV R2, 0x400 ;  /* 0x0000040000027802 */ /* 0x000fe40000000f00 */
[C---:B------:R-:W-:Y:S02]  /*0160*/  LEA.HI R5, R3.reuse, 0xffffffff, RZ, 0x1b ;  /* 0xffffffff03057811 */ /* 0x040fe400078fd8ff */
[----:B------:R-:W-:Y:S02]  /*0170*/  IADD3 R6, PT, PT, R2, 0x2000, RZ ;  /* 0x0000200002067810 */ /* 0x000fe40007ffe0ff */
[----:B------:R-:W-:Y:S01]  /*0180*/  ISETP.GE.U32.AND P0, PT, R3, 0x40, PT ;  /* 0x000000400300780c */ /* 0x000fe20003f06070 */
[----:B------:R-:W-:Y:S01]  /*0190*/  HFMA2 R21, -RZ, RZ, 0, 0 ;  /* 0x00000000ff157431 */ /* 0x000fe200000001ff */
[----:B0-----:R-:W-:-:S02]  /*01a0*/  LEA R7, R17, R2, 0x18 ;  /* 0x0000000211077211 */ /* 0x001fc400078ec0ff */
[----:B------:R-:W-:Y:S02]  /*01b0*/  LEA.HI R2, R5, R5, RZ, 0x1 ;  /* 0x0000000505027211 */ /* 0x000fe400078f08ff */
[----:B------:R-:W-:Y:S02]  /*01c0*/  LEA R6, R17, R6, 0x18 ;  /* 0x0000000611067211 */ /* 0x000fe400078ec0ff */
[----:B------:R-:W-:Y:S02]  /*01d0*/  LEA R20, R4, R7, 0x7 ;  /* 0x0000000704147211 */ /* 0x000fe400078e38ff */
[----:B------:R-:W-:Y:S02]  /*01e0*/  LOP3.LUT R2, R2, 0xfffffffe, RZ, 0xc0, !PT ;  /* 0xfffffffe02027812 */ /* 0x000fe400078ec0ff */
[----:B------:R-:W-:Y:S02]  /*01f0*/  LEA R18, R4, R6, 0x7 ;  /* 0x0000000604127211 */ /* 0x000fe400078e38ff */
[----:B------:R-:W-:-:S02]  /*0200*/  LEA R19, R15, R20, 0x2 ;  /* 0x000000140f137211 */ /* 0x000fc400078e10ff */
[----:B------:R-:W-:Y:S02]  /*0210*/  IADD3 R2, PT, PT, R5, -R2, RZ ;  /* 0x8000000205027210 */ /* 0x000fe40007ffe0ff */
[C---:B------:R-:W-:Y:S02]  /*0220*/  LEA R18, R15.reuse, R18, 0x2 ;  /* 0x000000120f127211 */ /* 0x040fe400078e10ff */
[C---:B------:R-:W-:Y:S02]  /*0230*/  LEA R17, R2.reuse, R7, 0xc ;  /* 0x0000000702117211 */ /* 0x040fe400078e60ff */
[----:B------:R-:W-:Y:S02]  /*0240*/  LEA R2, R2, R6, 0xc ;  /* 0x0000000602027211 */ /* 0x000fe400078e60ff */
[----:B------:R-:W-:Y:S02]  /*0250*/  LEA R17, R4, R17, 0x7 ;  /* 0x0000001104117211 */ /* 0x000fe400078e38ff */
[----:B------:R-:W-:Y:S01]  /*0260*/  LEA R2, R15, R2, 0x2 ;  /* 0x000000020f027211 */ /* 0x000fe200078e10ff */
[----:B---3--:R0:W-:Y:S04]  /*0270*/  STS [R19], R8 ;  /* 0x0000000813007388 */ /* 0x0081e80000000800 */
[----:B--2---:R0:W-:Y:S01]  /*0280*/  STS [R18], R11 ;  /* 0x0000000b12007388 */ /* 0x0041e20000000800 */
[----:B------:R-:W-:Y:S06]  /*0290*/  BAR.SYNC.DEFER_BLOCKING 0x0 ;  /* 0x0000000000007b1d */ /* 0x000fec0000010000 */
[----:B------:R-:W-:Y:S05]  /*02a0*/  @!P0 BRA `(.L_x_0) ;  /* 0x0000000400848947 */ /* 0x000fea0003800000 */
[----:B------:R-:W-:Y:S01]  /*02b0*/  IADD3 R4, PT, PT, R4, 0x20, RZ ;  /* 0x0000002004047810 */ /* 0x000fe20007ffe0ff */
[----:B------:R-:W-:Y:S01]  /*02c0*/  UMOV UR4, URZ ;  /* 0x000000ff00047c82 */ /* 0x000fe20008000000 */
[----:B------:R-:W-:Y:S02]  /*02d0*/  VIMNMX R5, PT, PT, R5, 0x1, !PT ;  /* 0x0000000105057848 */ /* 0x000fe40007fe0100 */
[----:B------:R-:W-:Y:S01]  /*02e0*/  IADD3 R13, PT, PT, R13, 0x20, RZ ;  /* 0x000000200d0d7810 */ /* 0x000fe20007ffe0ff */
[----:B------:R-:W-:Y:S01]  /*02f0*/  IMAD R7, R4, R3, R15 ;  /* 0x0000000304077224 */ /* 0x000fe200078e020f */
[----:B------:R-:W-:Y:S02]  /*0300*/  LEA R15, R15, R6, 0x2 ;  /* 0x000000060f0f7211 */ /* 0x000fe400078e10ff */
[----:B------:R-:W-:Y:S02]  /*0310*/  MOV R21, RZ ;  /* 0x000000ff00157202 */ /* 0x000fe40000000f00 */
[----:B------:R-:W-:-:S02]  /*0320*/  LEA R12, R12, R7, 0x5 ;  /* 0x000000070c0c7211 */ /* 0x000fc400078e28ff */
[----:B------:R-:W-:-:S07]  /*0330*/  IADD3 R14, PT, PT, -R5, RZ, RZ ;  /* 0x000000ff050e7210 */ /* 0x000fce0007ffe1ff */
.L_x_1:
[----:B------:R-:W-:-:S04]  /*0340*/  IMAD.WIDE R6, R13, 0x4, R24 ;  /* 0x000000040d067825 */ /* 0x000fc800078e0218 */
[----:B------:R-:W-:Y:S02]  /*0350*/  IMAD.WIDE.U32 R4, R12, 0x4, R22 ;  /* 0x000000040c047825 */ /* 0x000fe400078e0016 */
[----:B------:R-:W2:Y:S04]  /*0360*/  LDG.E R6, desc[UR8][R6.64] ;  /* 0x0000000806067981 */ /* 0x000ea8000c1e1900 */
[----:B------:R-:W3:Y:S01]  /*0370*/  LDG.E R27, desc[UR8][R4.64] ;  /* 0x00000008041b7981 */ /* 0x000ee2000c1e1900 */
[----:B------:R-:W-:Y:S01]  /*0380*/  USHF.L.U32 UR5, UR4, 0xc, URZ ;  /* 0x0000000c04057899 */ /* 0x000fe200080006ff */
[----:B------:R-:W-:Y:S01]  /*0390*/  IADD3 R14, PT, PT, R14, 0x1, RZ ;  /* 0x000000010e0e7810 */ /* 0x000fe20007ffe0ff */
[----:B------:R-:W-:Y:S01]  /*03a0*/  UIADD3 UR4, UPT, UPT, UR4, 0x1, URZ ;  /* 0x0000000104047890 */ /* 0x000fe2000fffe0ff */
[----:B------:R-:W-:Y:S01]  /*03b0*/  IADD3 R13, PT, PT, R13, 0x20, RZ ;  /* 0x000000200d0d7810 */ /* 0x000fe20007ffe0ff */
[----:B------:R-:W-:Y:S01]  /*03c0*/  ULOP3.LUT UR5, UR5, 0x1000, URZ, 0xc0, !UPT ;  /* 0x0000100005057892 */ /* 0x000fe2000f8ec0ff */
[----:B------:R-:W-:-:S02]  /*03d0*/  ISETP.NE.AND P0, PT, R14, RZ, PT ;  /* 0x000000ff0e00720c */ /* 0x000fc40003f05270 */
[----:B------:R-:W-:Y:S01]  /*03e0*/  LEA R12, R3, R12, 0x5 ;  /* 0x0000000c030c7211 */ /* 0x000fe200078e28ff */
[----:B------:R-:W-:-:S09]  /*03f0*/  ULOP3.LUT UR6, UR5, 0x1000, URZ, 0x3c, !UPT ;  /* 0x0000100005067892 */ /* 0x000fd2000f8e3cff */
[----:B--2---:R-:W-:Y:S04]  /*0400*/  STS [R19+UR6], R6 ;  /* 0x0000000613007988 */ /* 0x004fe80008000806 */
[----:B---3--:R-:W-:Y:S04]  /*0410*/  STS [R18+UR6], R27 ;  /* 0x0000001b12007988 */ /* 0x008fe80008000806 */
[----:B------:R-:W-:Y:S04]  /*0420*/  LDS R26, [R15+UR5] ;  /* 0x000000050f1a7984 */ /* 0x000fe80008000800 */
[----:B0-----:R-:W0:Y:S04]  /*0430*/  LDS.128 R8, [R20+UR5] ;  /* 0x0000000514087984 */ /* 0x001e280008000c00 */
[----:B------:R-:W1:Y:S04]  /*0440*/  LDS R29, [R15+UR5+0x80] ;  /* 0x000080050f1d7984 */ /* 0x000e680008000800 */
[----:B------:R-:W2:Y:S04]  /*0450*/  LDS R28, [R15+UR5+0x100] ;  /* 0x000100050f1c7984 */ /* 0x000ea80008000800 */
[----:B------:R-:W-:Y:S04]  /*0460*/  LDS.128 R4, [R20+UR5+0x10] ;  /* 0x0000100514047984 */ /* 0x000fe80008000c00 */
[----:B------:R-:W-:Y:S01]  /*0470*/  LDS R27, [R15+UR5+0x280] ;  /* 0x000280050f1b7984 */ /* 0x000fe20008000800 */
[----:B0-----:R-:W-:-:S03]  /*0480*/  FFMA R8, R8, R26, R21 ;  /* 0x0000001a08087223 */ /* 0x001fc60000000015 */
[----:B------:R-:W-:Y:S01]  /*0490*/  LDS R21, [R15+UR5+0x300] ;  /* 0x000300050f157984 */ /* 0x000fe20008000800 */
[----:B-1----:R-:W-:-:S03]  /*04a0*/  FFMA R29, R29, R9, R8 ;  /* 0x000000091d1d7223 */ /* 0x002fc60000000008 */
[----:B------:R-:W0:Y:S01]  /*04b0*/  LDS R8, [R15+UR5+0x180] ;  /* 0x000180050f087984 */ /* 0x000e220008000800 */
[----:B--2---:R-:W-:-:S03]  /*04c0*/  FFMA R10, R28, R10, R29 ;  /* 0x0000000a1c0a7223 */ /* 0x004fc6000000001d */
[----:B------:R-:W1:Y:S04]  /*04d0*/  LDS R9, [R15+UR5+0x200] ;  /* 0x000200050f097984 */ /* 0x000e680008000800 */
[----:B------:R-:W-:Y:S01]  /*04e0*/  LDS R29, [R15+UR5+0x480] ;  /* 0x000480050f1d7984 */ /* 0x000fe20008000800 */
[----:B0-----:R-:W-:-:S04]  /*04f0*/  FFMA R11, R8, R11, R10 ;  /* 0x0000000b080b7223 */ /* 0x001fc8000000000a */
[----:B-1----:R-:W-:Y:S02]  /*0500*/  FFMA R4, R4, R9, R11 ;  /* 0x0000000904047223 */ /* 0x002fe4000000000b */
[----:B------:R-:W-:Y:S02]  /*0510*/  LDS.128 R8, [R20+UR5+0x20] ;  /* 0x0000200514087984 */ /* 0x000fe40008000c00 */
[----:B------:R-:W-:Y:S02]  /*0520*/  FFMA R4, R27, R5, R4 ;  /* 0x000000051b047223 */ /* 0x000fe40000000004 */
[----:B------:R-:W0:Y:S02]  /*0530*/  LDS R27, [R15+UR5+0x380] ;  /* 0x000380050f1b7984 */ /* 0x000e240008000800 */
[----:B------:R-:W-:Y:S02]  /*0540*/  FFMA R4, R21, R6, R4 ;  /* 0x0000000615047223 */ /* 0x000fe40000000004 */
[----:B------:R-:W1:Y:S04]  /*0550*/  LDS R5, [R15+UR5+0x400] ;  /* 0x000400050f057984 */ /* 0x000e680008000800 */
[----:B------:R-:W2:Y:S01]  /*0560*/  LDS R21, [R15+UR5+0x500] ;  /* 0x000500050f157984 */ /* 0x000ea20008000800 */
[----:B0-----:R-:W-:-:S04]  /*0570*/  FFMA R7, R27, R7, R4 ;  /* 0x000000071b077223 */ /* 0x001fc80000000004 */
[----:B-1----:R-:W-:Y:S02]  /*0580*/  FFMA R4, R8, R5, R7 ;  /* 0x0000000508047223 */ /* 0x002fe40000000007 */
[----:B------:R-:W0:Y:S02]  /*0590*/  LDS R8, [R15+UR5+0x580] ;  /* 0x000580050f087984 */ /* 0x000e240008000800 */
[----:B------:R-:W-:Y:S02]  /*05a0*/  FFMA R26, R29, R9, R4 ;  /* 0x000000091d1a7223 */ /* 0x000fe40000000004 */
[----:B------:R-:W-:Y:S02]  /*05b0*/  LDS R9, [R15+UR5+0x600] ;  /* 0x000600050f097984 */ /* 0x000fe40008000800 */
[----:B--2---:R-:W-:Y:S02]  /*05c0*/  FFMA R27, R21, R10, R26 ;  /* 0x0000000a151b7223 */ /* 0x004fe4000000001a */
[----:B------:R-:W1:Y:S04]  /*05d0*/  LDS.128 R4, [R20+UR5+0x30] ;  /* 0x0000300514047984 */ /* 0x000e680008000c00 */
[----:B------:R-:W2:Y:S04]  /*05e0*/  LDS R29, [R15+UR5+0x680] ;  /* 0x000680050f1d7984 */ /* 0x000ea80008000800 */
[----:B------:R-:W3:Y:S04]  /*05f0*/  LDS R21, [R15+UR5+0x700] ;  /* 0x000700050f157984 */ /* 0x000ee80008000800 */
[----:B------:R-:W-:Y:S01]  /*0600*/  LDS R26, [R15+UR5+0x980] ;  /* 0x000980050f1a7984 */ /* 0x000fe20008000800 */
[----:B0-----:R-:W-:-:S04]  /*0610*/  FFMA R11, R8, R11, R27 ;  /* 0x0000000b080b7223 */ /* 0x001fc8000000001b */
[----:B-1----:R-:W-:Y:S02]  /*0620*/  FFMA R8, R4, R9, R11 ;  /* 0x0000000904087223 */ /* 0x002fe4000000000b */
[----:B------:R-:W0:Y:S02]  /*0630*/  LDS R4, [R15+UR5+0x780] ;  /* 0x000780050f047984 */ /* 0x000e240008000800 */
[----:B--2---:R-:W-:Y:S02]  /*0640*/  FFMA R8, R29, R5, R8 ;  /* 0x000000051d087223 */ /* 0x004fe40000000008 */
[----:B------:R-:W-:Y:S02]  /*0650*/  LDS R5, [R15+UR5+0x800] ;  /* 0x000800050f057984 */ /* 0x000fe40008000800 */
[----:B---3--:R-:W-:Y:S02]  /*0660*/  FFMA R27, R21, R6, R8 ;  /* 0x00000006151b7223 */ /* 0x008fe40000000008 */
[----:B------:R-:W1:Y:S04]  /*0670*/  LDS.128 R8, [R20+UR5+0x40] ;  /* 0x0000400514087984 */ /* 0x000e680008000c00 */
[----:B------:R-:W2:Y:S04]  /*0680*/  LDS R29, [R15+UR5+0x880] ;  /* 0x000880050f1d7984 */ /* 0x000ea80008000800 */
[----:B------:R-:W3:Y:S01]  /*0690*/  LDS R21, [R15+UR5+0x900] ;  /* 0x000900050f157984 */ /* 0x000ee20008000800 */
[----:B0-----:R-:W-:-:S04]  /*06a0*/  FFMA R7, R4, R7, R27 ;  /* 0x0000000704077223 */ /* 0x001fc8000000001b */
[----:B-1----:R-:W-:Y:S02]  /*06b0*/  FFMA R8, R8, R5, R7 ;  /* 0x0000000508087223 */ /* 0x002fe40000000007 */
[----:B------:R-:W-:Y:S02]  /*06c0*/  LDS.128 R4, [R20+UR5+0x50] ;  /* 0x0000500514047984 */ /* 0x000fe40008000c00 */
[----:B--2---:R-:W-:Y:S02]  /*06d0*/  FFMA R8, R29, R9, R8 ;  /* 0x000000091d087223 */ /* 0x004fe40000000008 */
[----:B------:R-:W0:Y:S02]  /*06e0*/  LDS R9, [R15+UR5+0xa00] ;  /* 0x000a00050f097984 */ /* 0x000e240008000800 */
[----:B---3--:R-:W-:Y:S02]  /*06f0*/  FFMA R27, R21, R10, R8 ;  /* 0x0000000a151b7223 */ /* 0x008fe40000000008 */
[----:B------:R-:W1:Y:S02]  /*0700*/  LDS R29, [R15+UR5+0xa80] ;  /* 0x000a80050f1d7984 */ /* 0x000e640008000800 */
[----:B------:R-:W-:-:S02]  /*0710*/  FFMA R11, R26, R11, R27 ;  /* 0x0000000b1a0b7223 */ /* 0x000fc4000000001b */
[----:B------:R-:W2:Y:S04]  /*0720*/  LDS R21, [R15+UR5+0xb00] ;  /* 0x000b00050f157984 */ /* 0x000ea80008000800 */
[----:B------:R-:W3:Y:S01]  /*0730*/  LDS R26, [R15+UR5+0xb80] ;  /* 0x000b80050f1a7984 */ /* 0x000ee20008000800 */
[----:B0-----:R-:W-:-:S03]  /*0740*/  FFMA R4, R4, R9, R11 ;  /* 0x0000000904047223 */ /* 0x001fc6000000000b */
[----:B------:R-:W-:Y:S01]  /*0750*/  LDS.128 R8, [R20+UR5+0x60] ;  /* 0x0000600514087984 */ /* 0x000fe20008000c00 */
[----:B-1----:R-:W-:-:S03]  /*0760*/  FFMA R4, R29, R5, R4 ;  /* 0x000000051d047223 */ /* 0x002fc60000000004 */
[----:B------:R-:W0:Y:S01]  /*0770*/  LDS R5, [R15+UR5+0xc00] ;  /* 0x000c00050f057984 */ /* 0x000e220008000800 */
[----:B--2---:R-:W-:-:S03]  /*0780*/  FFMA R27, R21, R6, R4 ;  /* 0x00000006151b7223 */ /* 0x004fc60000000004 */
[----:B------:R-:W1:Y:S01]  /*0790*/  LDS R29, [R15+UR5+0xc80] ;  /* 0x000c80050f1d7984 */ /* 0x000e620008000800 */
[----:B---3--:R-:W-:-:S03]  /*07a0*/  FFMA R7, R26, R7, R27 ;  /* 0x000000071a077223 */ /* 0x008fc6000000001b */
[----:B------:R-:W2:Y:S04]  /*07b0*/  LDS R21, [R15+UR5+0xd00] ;  /* 0x000d00050f157984 */ /* 0x000ea80008000800 */
[----:B------:R-:W3:Y:S04]  /*07c0*/  LDS R26, [R15+UR5+0xd80] ;  /* 0x000d80050f1a7984 */ /* 0x000ee80008000800 */
[----:B------:R-:W-:Y:S01]  /*07d0*/  LDS R27, [R15+UR5+0xe80] ;  /* 0x000e80050f1b7984 */ /* 0x000fe20008000800 */
[----:B0-----:R-:W-:-:S03]  /*07e0*/  FFMA R8, R8, R5, R7 ;  /* 0x0000000508087223 */ /* 0x001fc60000000007 */
[----:B------:R-:W-:Y:S01]  /*07f0*/  LDS.128 R4, [R20+UR5+0x70] ;  /* 0x0000700514047984 */ /* 0x000fe20008000c00 */
[----:B-1----:R-:W-:-:S03]  /*0800*/  FFMA R8, R29, R9, R8 ;  /* 0x000000091d087223 */ /* 0x002fc60000000008 */
[----:B------:R-:W0:Y:S01]  /*0810*/  LDS R9, [R15+UR5+0xe00] ;  /* 0x000e00050f097984 */ /* 0x000e220008000800 */
[----:B--2---:R-:W-:-:S03]  /*0820*/  FFMA R21, R21, R10, R8 ;  /* 0x0000000a15157223 */ /* 0x004fc60000000008 */
[----:B------:R-:W1:Y:S01]  /*0830*/  LDS R8, [R15+UR5+0xf00] ;  /* 0x000f00050f087984 */ /* 0x000e620008000800 */
[----:B---3--:R-:W-:-:S03]  /*0840*/  FFMA R11, R26, R11, R21 ;  /* 0x0000000b1a0b7223 */ /* 0x008fc60000000015 */
[----:B------:R-:W2:Y:S01]  /*0850*/  LDS R21, [R15+UR5+0xf80] ;  /* 0x000f80050f157984 */ /* 0x000ea20008000800 */
[----:B0-----:R-:W-:-:S04]  /*0860*/  FFMA R4, R4, R9, R11 ;  /* 0x0000000904047223 */ /* 0x001fc8000000000b */
[----:B------:R-:W-:-:S04]  /*0870*/  FFMA R5, R27, R5, R4 ;  /* 0x000000051b057223 */ /* 0x000fc80000000004 */
[----:B-1----:R-:W-:-:S04]  /*0880*/  FFMA R6, R8, R6, R5 ;  /* 0x0000000608067223 */ /* 0x002fc80000000005 */
[----:B--2---:R-:W-:Y:S01]  /*0890*/  FFMA R21, R21, R7, R6 ;  /* 0x0000000715157223 */ /* 0x004fe20000000006 */
[----:B------:R-:W-:Y:S06]  /*08a0*/  BAR.SYNC.DEFER_BLOCKING 0x0 ;  /* 0x0000000000007b1d */ /* 0x000fec0000010000 */
[----:B------:R-:W-:Y:S05]  /*08b0*/  @P0 BRA `(.L_x_1) ;  /* 0xfffffff800a00947 */ /* 0x000fea000383ffff */
.L_x_0:
[----:B------:R-:W-:Y:S01]  /*08c0*/  LDS R12, [R2] ;  /* 0x00000000020c7984 */ /* 0x000fe20000000800 */
[----:B------:R-:W-:-:S03]  /*08d0*/  IMAD R3, R16, R3, R0 ;  /* 0x0000000310037224 */ /* 0x000fc600078e0200 */
[----:B------:R-:W1:Y:S04]  /*08e0*/  LDS.128 R4, [R17] ;  /* 0x0000000011047984 */ /* 0x000e680000000c00 */
[----:B------:R-:W2:Y:S04]  /*08f0*/  LDS R29, [R2+0x80] ;  /* 0x00008000021d7984 */ /* 0x000ea80000000800 */
[----:B------:R-:W3:Y:S04]  /*0900*/  LDS R27, [R2+0x100] ;  /* 0x00010000021b7984 */ /* 0x000ee80000000800 */
[----:B------:R-:W4:Y:S04]  /*0910*/  LDS R24, [R2+0x180] ;  /* 0x0001800002187984 */ /* 0x000f280000000800 */
[----:B0-----:R-:W-:Y:S04]  /*0920*/  LDS R19, [R2+0x200] ;  /* 0x0002000002137984 */ /* 0x001fe80000000800 */
[----:B------:R-:W0:Y:S04]  /*0930*/  LDS.128 R8, [R17+0x10] ;  /* 0x0000100011087984 */ /* 0x000e280000000c00 */
[----:B------:R-:W5:Y:S04]  /*0940*/  LDS R20, [R2+0x280] ;  /* 0x0002800002147984 */ /* 0x000f680000000800 */
[----:B------:R-:W5:Y:S04]  /*0950*/  LDS R23, [R2+0x300] ;  /* 0x0003000002177984 */ /* 0x000f680000000800 */
[----:B------:R-:W5:Y:S04]  /*0960*/  LDS R22, [R2+0x380] ;  /* 0x0003800002167984 */ /* 0x000f680000000800 */
[----:B------:R-:W-:Y:S01]  /*0970*/  LDS R25, [R2+0x400] ;  /* 0x0004000002197984 */ /* 0x000fe20000000800 */
[----:B-1----:R-:W-:-:S03]  /*0980*/  FFMA R4, R4, R12, R21 ;  /* 0x0000000c04047223 */ /* 0x002fc60000000015 */
[----:B------:R-:W-:Y:S01]  /*0990*/  LDS R18, [R2+0x480] ;  /* 0x0004800002127984 */ /* 0x000fe20000000800 */
[----:B--2---:R-:W-:-:S03]  /*09a0*/  FFMA R4, R29, R5, R4 ;  /* 0x000000051d047223 */ /* 0x004fc60000000004 */
[----:B------:R-:W1:Y:S01]  /*09b0*/  LDS.128 R12, [R17+0x20] ;  /* 0x00002000110c7984 */ /* 0x000e620000000c00 */
[----:B---3--:R-:W-:-:S03]  /*09c0*/  FFMA R27, R27, R6, R4 ;  /* 0x000000061b1b7223 */ /* 0x008fc60000000004 */
[----:B------:R-:W2:Y:S01]  /*09d0*/  LDS R21, [R2+0x500] ;  /* 0x0005000002157984 */ /* 0x000ea20000000800 */
[----:B----4-:R-:W-:-:S03]  /*09e0*/  FFMA R7, R24, R7, R27 ;  /* 0x0000000718077223 */ /* 0x010fc6000000001b */
[----:B------:R-:W-:Y:S04]  /*09f0*/  LDS R26, [R2+0xd80] ;  /* 0x000d8000021a7984 */ /* 0x000fe80000000800 */
[----:B------:R-:W3:Y:S01]  /*0a00*/  LDS R24, [R2+0x580] ;  /* 0x0005800002187984 */ /* 0x000ee20000000800 */
[----:B0-----:R-:W-:-:S03]  /*0a10*/  FFMA R27, R8, R19, R7 ;  /* 0x00000013081b7223 */ /* 0x001fc60000000007 */
[----:B------:R-:W-:Y:S01]  /*0a20*/  LDS R19, [R2+0x600] ;  /* 0x0006000002137984 */ /* 0x000fe20000000800 */
[----:B-----5:R-:W-:-:S03]  /*0a30*/  FFMA R8, R20, R9, R27 ;  /* 0x0000000914087223 */ /* 0x020fc6000000001b */
[----:B------:R-:W0:Y:S01]  /*0a40*/  LDS.128 R4, [R17+0x30] ;  /* 0x0000300011047984 */ /* 0x000e220000000c00 */
[----:B------:R-:W-:-:S03]  /*0a50*/  FFMA R9, R23, R10, R8 ;  /* 0x0000000a17097223 */ /* 0x000fc60000000008 */
[----:B------:R-:W4:Y:S01]  /*0a60*/  LDS R20, [R2+0x680] ;  /* 0x0006800002147984 */ /* 0x000f220000000800 */
[----:B------:R-:W-:-:S03]  /*0a70*/  FFMA R9, R22, R11, R9 ;  /* 0x0000000b16097223 */ /* 0x000fc60000000009 */
[----:B------:R-:W5:Y:S04]  /*0a80*/  LDS R23, [R2+0x700] ;  /* 0x0007000002177984 */ /* 0x000f680000000800 */
[----:B------:R-:W5:Y:S01]  /*0a90*/  LDS R22, [R2+0x780] ;  /* 0x0007800002167984 */ /* 0x000f620000000800 */
[----:B-1----:R-:W-:-:S03]  /*0aa0*/  FFMA R27, R12, R25, R9 ;  /* 0x000000190c1b7223 */ /* 0x002fc60000000009 */
[----:B------:R-:W-:Y:S01]  /*0ab0*/  LDS R25, [R2+0x800] ;  /* 0x0008000002197984 */ /* 0x000fe20000000800 */
[----:B------:R-:W-:-:S03]  /*0ac0*/  FFMA R12, R18, R13, R27 ;  /* 0x0000000d120c7223 */ /* 0x000fc6000000001b */
[----:B------:R-:W1:Y:S01]  /*0ad0*/  LDS.128 R8, [R17+0x40] ;  /* 0x0000400011087984 */ /* 0x000e620000000c00 */
[----:B--2---:R-:W-:-:S03]  /*0ae0*/  FFMA R13, R21, R14, R12 ;  /* 0x0000000e150d7223 */ /* 0x004fc6000000000c */
[----:B------:R-:W2:Y:S01]  /*0af0*/  LDS R18, [R2+0x880] ;  /* 0x0008800002127984 */ /* 0x000ea20000000800 */
[----:B---3--:R-:W-:-:S03]  /*0b00*/  FFMA R13, R24, R15, R13 ;  /* 0x0000000f180d7223 */ /* 0x008fc6000000000d */
[----:B------:R-:W3:Y:S04]  /*0b10*/  LDS R21, [R2+0x900] ;  /* 0x0009000002157984 */ /* 0x000ee80000000800 */
[----:B------:R-:W3:Y:S01]  /*0b20*/  LDS R24, [R2+0x980] ;  /* 0x0009800002187984 */ /* 0x000ee20000000800 */
[----:B0-----:R-:W-:-:S03]  /*0b30*/  FFMA R27, R4, R19, R13 ;  /* 0x00000013041b7223 */ /* 0x001fc6000000000d */
[----:B------:R-:W-:Y:S01]  /*0b40*/  LDS R19, [R2+0xa00] ;  /* 0x000a000002137984 */ /* 0x000fe20000000800 */
[----:B----4-:R-:W-:-:S03]  /*0b50*/  FFMA R4, R20, R5, R27 ;  /* 0x0000000514047223 */ /* 0x010fc6000000001b */
[----:B------:R-:W0:Y:S01]  /*0b60*/  LDS.128 R12, [R17+0x50] ;  /* 0x00005000110c7984 */ /* 0x000e220000000c00 */
[----:B-----5:R-:W-:-:S03]  /*0b70*/  FFMA R5, R23, R6, R4 ;  /* 0x0000000617057223 */ /* 0x020fc60000000004 */
[----:B------:R-:W4:Y:S01]  /*0b80*/  LDS R20, [R2+0xa80] ;  /* 0x000a800002147984 */ /* 0x000f220000000800 */
[----:B------:R-:W-:-:S03]  /*0b90*/  FFMA R5, R22, R7, R5 ;  /* 0x0000000716057223 */ /* 0x000fc60000000005 */
[----:B------:R-:W5:Y:S04]  /*0ba0*/  LDS R23, [R2+0xb00] ;  /* 0x000b000002177984 */ /* 0x000f680000000800 */
[----:B------:R-:W5:Y:S01]  /*0bb0*/  LDS R22, [R2+0xb80] ;  /* 0x000b800002167984 */ /* 0x000f620000000800 */
[----:B-1----:R-:W-:-:S03]  /*0bc0*/  FFMA R27, R8, R25, R5 ;  /* 0x00000019081b7223 */ /* 0x002fc60000000005 */
[----:B------:R-:W-:Y:S01]  /*0bd0*/  LDS R25, [R2+0xc00] ;  /* 0x000c000002197984 */ /* 0x000fe20000000800 */
[----:B--2---:R-:W-:-:S03]  /*0be0*/  FFMA R8, R18, R9, R27 ;  /* 0x0000000912087223 */ /* 0x004fc6000000001b */
[----:B------:R-:W1:Y:S01]  /*0bf0*/  LDS.128 R4, [R17+0x60] ;  /* 0x0000600011047984 */ /* 0x000e620000000c00 */
[----:B---3--:R-:W-:-:S03]  /*0c00*/  FFMA R21, R21, R10, R8 ;  /* 0x0000000a15157223 */ /* 0x008fc60000000008 */
[----:B------:R-:W2:Y:S01]  /*0c10*/  LDS R18, [R2+0xc80] ;  /* 0x000c800002127984 */ /* 0x000ea20000000800 */
[----:B------:R-:W-:-:S03]  /*0c20*/  FFMA R29, R24, R11, R21 ;  /* 0x0000000b181d7223 */ /* 0x000fc60000000015 */
[----:B------:R-:W3:Y:S04]  /*0c30*/  LDS R27, [R2+0xd00] ;  /* 0x000d0000021b7984 */ /* 0x000ee80000000800 */
[----:B------:R-:W-:Y:S01]  /*0c40*/  LDS R21, [R2+0xe00] ;  /* 0x000e000002157984 */ /* 0x000fe20000000800 */
[----:B0-----:R-:W-:-:S03]  /*0c50*/  FFMA R19, R12, R19, R29 ;  /* 0x000000130c137223 */ /* 0x001fc6000000001d */
[----:B------:R-:W0:Y:S01]  /*0c60*/  LDS.128 R8, [R17+0x70] ;  /* 0x0000700011087984 */ /* 0x000e220000000c00 */
[----:B----4-:R-:W-:-:S03]  /*0c70*/  FFMA R12, R20, R13, R19 ;  /* 0x0000000d140c7223 */ /* 0x010fc60000000013 */
[----:B------:R-:W4:Y:S01]  /*0c80*/  LDS R24, [R2+0xe80] ;  /* 0x000e800002187984 */ /* 0x000f220000000800 */
[----:B-----5:R-:W-:-:S03]  /*0c90*/  FFMA R23, R23, R14, R12 ;  /* 0x0000000e17177223 */ /* 0x020fc6000000000c */
[----:B------:R-:W5:Y:S01]  /*0ca0*/  LDS R19, [R2+0xf00] ;  /* 0x000f000002137984 */ /* 0x000f620000000800 */
[----:B------:R-:W0:Y:S01]  /*0cb0*/  LDC.64 R12, c[0x0][0x390] ;  /* 0x0000e400ff0c7b82 */ /* 0x000e220000000a00 */
[----:B------:R-:W-:Y:S02]  /*0cc0*/  FFMA R15, R22, R15, R23 ;  /* 0x0000000f160f7223 */ /* 0x000fe40000000017 */
[----:B------:R-:W5:Y:S02]  /*0cd0*/  LDS R20, [R2+0xf80] ;  /* 0x000f800002147984 */ /* 0x000f640000000800 */
[----:B-1----:R-:W-:-:S04]  /*0ce0*/  FFMA R15, R4, R25, R15 ;  /* 0x00000019040f7223 */ /* 0x002fc8000000000f */
[----:B--2---:R-:W-:-:S04]  /*0cf0*/  FFMA R18, R18, R5, R15 ;  /* 0x0000000512127223 */ /* 0x004fc8000000000f */
[----:B---3--:R-:W-:Y:S01]  /*0d00*/  FFMA R27, R27, R6, R18 ;  /* 0x000000061b1b7223 */ /* 0x008fe20000000012 */
[----:B0-----:R-:W-:-:S04]  /*0d10*/  IMAD.WIDE.U32 R12, R3, 0x4, R12 ;  /* 0x00000004030c7825 */ /* 0x001fc800078e000c */
[----:B------:R-:W-:-:S04]  /*0d20*/  FFMA R7, R26, R7, R27 ;  /* 0x000000071a077223 */ /* 0x000fc8000000001b */
[----:B------:R-:W-:-:S04]  /*0d30*/  FFMA R7, R8, R21, R7 ;  /* 0x0000001508077223 */ /* 0x000fc80000000007 */
[----:B----4-:R-:W-:-:S04]  /*0d40*/  FFMA R24, R24, R9, R7 ;  /* 0x0000000918187223 */ /* 0x010fc80000000007 */
[----:B-----5:R-:W-:-:S04]  /*0d50*/  FFMA R19, R19, R10, R24 ;  /* 0x0000000a13137223 */ /* 0x020fc80000000018 */
[----:B------:R-:W-:-:S05]  /*0d60*/  FFMA R11, R20, R11, R19 ;  /* 0x0000000b140b7223 */ /* 0x000fca0000000013 */
[----:B------:R-:W-:Y:S01]  /*0d70*/  STG.E desc[UR8][R12.64], R11 ;  /* 0x0000000b0c007986 */ /* 0x000fe2000c101908 */
[----:B------:R-:W-:Y:S05]  /*0d80*/  EXIT ;  /* 0x000000000000794d */ /* 0x000fea0003800000 */
.L_x_2:
[----:B------:R-:W-:-:S00]  /*0d90*/  BRA `(.L_x_2) ;  /* 0xfffffffc00fc7947 */ /* 0x000fc0000383ffff */
[----:B------:R-:W-:-:S00]  /*0da0*/  NOP ;  /* 0x0000000000007918 */ /* 0x000fc00000000000 */
        /* <DEDUP_REMOVED lines=13> */
.L_x_3:


//--------------------- .nv.shared._Z20matMulDoubleBufferedPKfS0_Pfi --------------------------
	.section	.nv.shared._Z20matMulDoubleBufferedPKfS0_Pfi,"aw",@nobits
	.sectionflags	@""
	.align	4
.nv.shared._Z20matMulDoubleBufferedPKfS0_Pfi:
	.zero		17408


//--------------------- .nv.shared.reserved.0     --------------------------
	.section	.nv.shared.reserved.0,"aw",@nobits
	.weak		__nv_reservedSMEM_offset_0_alias
	.size		__nv_reservedSMEM_offset_0_alias, 0, 64
	.other		__nv_reservedSMEM_offset_0_alias,@"STO_CUDA_RESERVED_SHARED STV_DEFAULT"
__nv_reservedSMEM_offset_0_alias:
	.zero		0
	.zero		64


//--------------------- .nv.constant0._Z20matMulDoubleBufferedPKfS0_Pfi --------------------------
	.section	.nv.constant0._Z20matMulDoubleBufferedPKfS0_Pfi,"a",@progbits
	.sectionflags	@""
	.align	4
.nv.constant0._Z20matMulDoubleBufferedPKfS0_Pfi:
	.zero		924


//--------------------- SYMBOLS --------------------------

	.type		.nv.reservedSmem.offset0,@object
	.size		.nv.reservedSmem.offset0,0x4
	.type		.nv.reservedSmem.cap,@object
	.size		.nv.reservedSmem.cap,0x4
